//
// Generated by NVIDIA NVVM Compiler
//
// Compiler Build ID: CL-36424714
// Cuda compilation tools, release 13.0, V13.0.88
// Based on NVVM 20.0.0
//

.version 9.0
.target sm_100
.address_size 64

	// .globl	_Z7isPrimePix

.visible .entry _Z7isPrimePix(
	.param .u64 .ptr .align 1 _Z7isPrimePix_param_0,
	.param .u64 _Z7isPrimePix_param_1
)
{
	.reg .pred 	%p<5>;
	.reg .b32 	%r<13>;
	.reg .b64 	%rd<18>;

	ld.param.u64 	%rd8, [_Z7isPrimePix_param_0];
	mov.u32 	%r3, %ctaid.x;
	mov.u32 	%r4, %ntid.x;
	mov.u32 	%r5, %tid.x;
	mad.lo.s32 	%r6, %r3, %r4, %r5;
	mul.wide.u32 	%rd1, %r6, 2;
	or.b64  	%rd2, %rd1, 1;
	setp.lt.u32 	%p1, %r6, 5;
	mov.b32 	%r2, 1;
	mov.u32 	%r12, %r2;
	@%p1 bra 	$L__BB0_7;
	mov.b64 	%rd16, 3;
	cvt.u32.u64 	%r8, %rd2;
	bra.uni 	$L__BB0_3;
$L__BB0_2:
	add.s64 	%rd16, %rd16, 2;
	mul.lo.s64 	%rd12, %rd16, %rd16;
	setp.gt.u64 	%p4, %rd12, %rd1;
	mov.u32 	%r12, %r2;
	@%p4 bra 	$L__BB0_7;
$L__BB0_3:
	or.b64  	%rd10, %rd2, %rd16;
	and.b64  	%rd11, %rd10, -4294967296;
	setp.ne.s64 	%p2, %rd11, 0;
	@%p2 bra 	$L__BB0_5;
	cvt.u32.u64 	%r7, %rd16;
	rem.u32 	%r9, %r8, %r7;
	cvt.u64.u32 	%rd17, %r9;
	bra.uni 	$L__BB0_6;
$L__BB0_5:
	rem.u64 	%rd17, %rd2, %rd16;
$L__BB0_6:
	setp.ne.s64 	%p3, %rd17, 0;
	mov.b32 	%r12, 0;
	@%p3 bra 	$L__BB0_2;
$L__BB0_7:
	cvta.to.global.u64 	%rd13, %rd8;
	shl.b64 	%rd14, %rd1, 2;
	add.s64 	%rd15, %rd13, %rd14;
	st.global.u32 	[%rd15+4], %r12;
	ret;

}


// ===== COMPILED SASS (sm_100) =====

	.target	sm_100

	.elftype	@"ET_EXEC"


//--------------------- .note.nv.tkinfo           --------------------------
	.section	.note.nv.tkinfo,"",@"SHT_NOTE"
	.sectionflags	@"SHF_NOTE_NV_TKINFO"
	.tkinfo
        /*0018*/ 	.word	0x00000002
        /*0030*/ 	.string	""
        /*0030*/ 	.string	"ptxas"
        /*0030*/ 	.string	"Cuda compilation tools, release 13.0, V13.0.88"
        /*0030*/ 	.string	"Build cuda_13.0.r13.0/compiler.36424714_0"
        /*0030*/ 	.string	"-arch sm_100 -m 64 "



//--------------------- .note.nv.cuinfo           --------------------------
	.section	.note.nv.cuinfo,"",@"SHT_NOTE"
	.sectionflags	@"SHF_NOTE_NV_CUINFO"
        /*0018*/ 	.short	0x0002
        /*001a*/ 	.short	0x0064
        /*001c*/ 	.short	0x0082
	.zero		2


//--------------------- .nv.info                  --------------------------
	.section	.nv.info,"",@"SHT_CUDA_INFO"
	.align	4


	//----- nvinfo : EIATTR_REGCOUNT
	.align		4
        /*0000*/ 	.byte	0x04, 0x2f
        /*0002*/ 	.short	(.L_1 - .L_0)
	.align		4
.L_0:
        /*0004*/ 	.word	index@(_Z7isPrimePix)
        /*0008*/ 	.word	0x00000014


	//----- nvinfo : EIATTR_FRAME_SIZE
	.align		4
.L_1:
        /*000c*/ 	.byte	0x04, 0x11
        /*000e*/ 	.short	(.L_3 - .L_2)
	.align		4
.L_2:
        /*0010*/ 	.word	index@($__internal_0_$__cuda_sm20_rem_u64)
        /*0014*/ 	.word	0x00000000


	//----- nvinfo : EIATTR_FRAME_SIZE
	.align		4
.L_3:
        /*0018*/ 	.byte	0x04, 0x11
        /*001a*/ 	.short	(.L_5 - .L_4)
	.align		4
.L_4:
        /*001c*/ 	.word	index@(_Z7isPrimePix)
        /*0020*/ 	.word	0x00000000


	//----- nvinfo : EIATTR_MIN_STACK_SIZE
	.align		4
.L_5:
        /*0024*/ 	.byte	0x04, 0x12
        /*0026*/ 	.short	(.L_7 - .L_6)
	.align		4
.L_6:
        /*0028*/ 	.word	index@(_Z7isPrimePix)
        /*002c*/ 	.word	0x00000000
.L_7:


//--------------------- .nv.compat                --------------------------
	.section	.nv.compat,"",@"SHT_CUDA_COMPAT_INFO"
	.align	4
        /*0000*/ 	.byte	0x02, 0x09, 0x00, 0x00, 0x02, 0x02, 0x01, 0x00, 0x02, 0x05, 0x05, 0x00, 0x03, 0x07, 0x01, 0x01
        /*0010*/ 	.byte	0x02, 0x03, 0x00, 0x00, 0x02, 0x06, 0x01, 0x00, 0x04, 0x0b, 0x08, 0x00, 0x09, 0x00, 0x00, 0x00
        /*0020*/ 	.byte	0x00, 0x00, 0x00, 0x00


//--------------------- .nv.info._Z7isPrimePix    --------------------------
	.section	.nv.info._Z7isPrimePix,"",@"SHT_CUDA_INFO"
	.sectionflags	@""
	.align	4


	//----- nvinfo : EIATTR_CUDA_API_VERSION
	.align		4
        /*0000*/ 	.byte	0x04, 0x37
        /*0002*/ 	.short	(.L_9 - .L_8)
.L_8:
        /*0004*/ 	.word	0x00000082


	//----- nvinfo : EIATTR_KPARAM_INFO
	.align		4
.L_9:
        /*0008*/ 	.byte	0x04, 0x17
        /*000a*/ 	.short	(.L_11 - .L_10)
.L_10:
        /*000c*/ 	.word	0x00000000
        /*0010*/ 	.short	0x0001
        /*0012*/ 	.short	0x0008
        /*0014*/ 	.byte	0x00, 0xf0, 0x21, 0x00


	//----- nvinfo : EIATTR_KPARAM_INFO
	.align		4
.L_11:
        /*0018*/ 	.byte	0x04, 0x17
        /*001a*/ 	.short	(.L_13 - .L_12)
.L_12:
        /*001c*/ 	.word	0x00000000
        /*0020*/ 	.short	0x0000
        /*0022*/ 	.short	0x0000
        /*0024*/ 	.byte	0x00, 0xf5, 0x21, 0x00


	//----- nvinfo : EIATTR_SPARSE_MMA_MASK
	.align		4
.L_13:
        /*0028*/ 	.byte	0x03, 0x50
        /*002a*/ 	.short	0x0000


	//----- nvinfo : EIATTR_MAXREG_COUNT
	.align		4
        /*002c*/ 	.byte	0x03, 0x1b
        /*002e*/ 	.short	0x00ff


	//----- nvinfo : EIATTR_MERCURY_ISA_VERSION
	.align		4
        /*0030*/ 	.byte	0x03, 0x5f
        /*0032*/ 	.short	0x0101


	//----- nvinfo : EIATTR_VRC_CTA_INIT_COUNT
	.align		4
        /*0034*/ 	.byte	0x02, 0x4a
	.zero		1
	.zero		1


	//----- nvinfo : EIATTR_EXIT_INSTR_OFFSETS
	.align		4
        /*0038*/ 	.byte	0x04, 0x1c
        /*003a*/ 	.short	(.L_15 - .L_14)


	//   ....[0]....
.L_14:
        /*003c*/ 	.word	0x000003b0


	//----- nvinfo : EIATTR_CRS_STACK_SIZE
	.align		4
.L_15:
        /*0040*/ 	.byte	0x04, 0x1e
        /*0042*/ 	.short	(.L_17 - .L_16)
.L_16:
        /*0044*/ 	.word	0x00000000


	//----- nvinfo : EIATTR_CBANK_PARAM_SIZE
	.align		4
.L_17:
        /*0048*/ 	.byte	0x03, 0x19
        /*004a*/ 	.short	0x0010


	//----- nvinfo : EIATTR_PARAM_CBANK
	.align		4
        /*004c*/ 	.byte	0x04, 0x0a
        /*004e*/ 	.short	(.L_19 - .L_18)
	.align		4
.L_18:
        /*0050*/ 	.word	index@(.nv.constant0._Z7isPrimePix)
        /*0054*/ 	.short	0x0380
        /*0056*/ 	.short	0x0010


	//----- nvinfo : EIATTR_SW_WAR
	.align		4
.L_19:
        /*0058*/ 	.byte	0x04, 0x36
        /*005a*/ 	.short	(.L_21 - .L_20)
.L_20:
        /*005c*/ 	.word	0x00000008
.L_21:


//--------------------- .nv.callgraph             --------------------------
	.section	.nv.callgraph,"",@"SHT_CUDA_CALLGRAPH"
	.align	4
	.sectionentsize	8
	.align		4
        /*0000*/ 	.word	0x00000000
	.align		4
        /*0004*/ 	.word	0xffffffff
	.align		4
        /*0008*/ 	.word	0x00000000
	.align		4
        /*000c*/ 	.word	0xfffffffe
	.align		4
        /*0010*/ 	.word	0x00000000
	.align		4
        /*0014*/ 	.word	0xfffffffd
	.align		4
        /*0018*/ 	.word	0x00000000
	.align		4
        /*001c*/ 	.word	0xfffffffc


//--------------------- .text._Z7isPrimePix       --------------------------
	.section	.text._Z7isPrimePix,"ax",@progbits
	.align	128
        .global         _Z7isPrimePix
        .type           _Z7isPrimePix,@function
        .size           _Z7isPrimePix,(.L_x_7 - _Z7isPrimePix)
        .other          _Z7isPrimePix,@"STO_CUDA_ENTRY STV_DEFAULT"
_Z7isPrimePix:
.text._Z7isPrimePix:
[----:B------:R-:W-:Y:S01]  /*0000*/  LDC R1, c[0x0][0x37c] ;  /* 0x0000df00ff017b82 */ /* 0x000fe20000000800 */
[----:B------:R-:W0:Y:S07]  /*0010*/  S2R R3, SR_TID.X ;  /* 0x0000000000037919 */ /* 0x000e2e0000002100 */
[----:B------:R-:W0:Y:S01]  /*0020*/  S2UR UR6, SR_CTAID.X ;  /* 0x00000000000679c3 */ /* 0x000e220000002500 */
[----:B------:R-:W1:Y:S01]  /*0030*/  LDCU.64 UR4, c[0x0][0x358] ;  /* 0x00006b00ff0477ac */ /* 0x000e620008000a00 */
[----:B------:R-:W-:Y:S01]  /*0040*/  BSSY.RECONVERGENT B0, `(.L_x_0) ;  /* 0x0000033000007945 */ /* 0x000fe20003800200 */
[----:B------:R-:W-:-:S05]  /*0050*/  IMAD.MOV.U32 R9, RZ, RZ, 0x1 ;  /* 0x00000001ff097424 */ /* 0x000fca00078e00ff */
[----:B------:R-:W0:Y:S02]  /*0060*/  LDC R0, c[0x0][0x360] ;  /* 0x0000d800ff007b82 */ /* 0x000e240000000800 */
[----:B0-----:R-:W-:-:S05]  /*0070*/  IMAD R0, R0, UR6, R3 ;  /* 0x0000000600007c24 */ /* 0x001fca000f8e0203 */
[----:B------:R-:W-:-:S13]  /*0080*/  ISETP.GE.U32.AND P0, PT, R0, 0x5, PT ;  /* 0x000000050000780c */ /* 0x000fda0003f06070 */
[----:B-1----:R-:W-:Y:S05]  /*0090*/  @!P0 BRA `(.L_x_1) ;  /* 0x0000000000b48947 */ /* 0x002fea0003800000 */
[----:B------:R-:W-:-:S04]  /*00a0*/  IMAD.WIDE.U32 R2, R0, 0x2, RZ ;  /* 0x0000000200027825 */ /* 0x000fc800078e00ff */
[----:B------:R-:W-:Y:S02]  /*00b0*/  HFMA2 R5, -RZ, RZ, 0, 0 ;  /* 0x00000000ff057431 */ /* 0x000fe400000001ff */
[----:B------:R-:W-:Y:S01]  /*00c0*/  IMAD.MOV.U32 R4, RZ, RZ, 0x3 ;  /* 0x00000003ff047424 */ /* 0x000fe200078e00ff */
[----:B------:R-:W-:-:S07]  /*00d0*/  LOP3.LUT R7, R2, 0x1, RZ, 0xfc, !PT ;  /* 0x0000000102077812 */ /* 0x000fce00078efcff */
.L_x_5:
[----:B------:R-:W-:Y:S01]  /*00e0*/  LOP3.LUT R6, R3, R5, RZ, 0xfc, !PT ;  /* 0x0000000503067212 */ /* 0x000fe200078efcff */
[----:B------:R-:W-:Y:S03]  /*00f0*/  BSSY.RECONVERGENT B1, `(.L_x_2) ;  /* 0x000001b000017945 */ /* 0x000fe60003800200 */
[----:B------:R-:W-:-:S13]  /*0100*/  ISETP.NE.U32.AND P0, PT, R6, RZ, PT ;  /* 0x000000ff0600720c */ /* 0x000fda0003f05070 */
[----:B------:R-:W-:Y:S05]  /*0110*/  @P0 BRA `(.L_x_3) ;  /* 0x0000000000500947 */ /* 0x000fea0003800000 */
[----:B------:R-:W0:Y:S01]  /*0120*/  I2F.U32.RP R6, R4 ;  /* 0x0000000400067306 */ /* 0x000e220000209000 */
[----:B------:R-:W-:-:S07]  /*0130*/  ISETP.NE.U32.AND P1, PT, R4, RZ, PT ;  /* 0x000000ff0400720c */ /* 0x000fce0003f25070 */
[----:B0-----:R-:W0:Y:S02]  /*0140*/  MUFU.RCP R6, R6 ;  /* 0x0000000600067308 */ /* 0x001e240000001000 */
[----:B0-----:R-:W-:-:S06]  /*0150*/  VIADD R8, R6, 0xffffffe ;  /* 0x0ffffffe06087836 */ /* 0x001fcc0000000000 */
[----:B------:R0:W1:Y:S02]  /*0160*/  F2I.FTZ.U32.TRUNC.NTZ R9, R8 ;  /* 0x0000000800097305 */ /* 0x000064000021f000 */
[----:B0-----:R-:W-:Y:S01]  /*0170*/  IMAD.MOV.U32 R8, RZ, RZ, RZ ;  /* 0x000000ffff087224 */ /* 0x001fe200078e00ff */
[----:B-1----:R-:W-:-:S05]  /*0180*/  IADD3 R11, PT, PT, RZ, -R9, RZ ;  /* 0x80000009ff0b7210 */ /* 0x002fca0007ffe0ff */
[----:B------:R-:W-:-:S04]  /*0190*/  IMAD R11, R11, R4, RZ ;  /* 0x000000040b0b7224 */ /* 0x000fc800078e02ff */
[----:B------:R-:W-:-:S06]  /*01a0*/  IMAD.HI.U32 R10, R9, R11, R8 ;  /* 0x0000000b090a7227 */ /* 0x000fcc00078e0008 */
[----:B------:R-:W-:-:S05]  /*01b0*/  IMAD.HI.U32 R10, R10, R7, RZ ;  /* 0x000000070a0a7227 */ /* 0x000fca00078e00ff */
[----:B------:R-:W-:-:S05]  /*01c0*/  IADD3 R10, PT, PT, -R10, RZ, RZ ;  /* 0x000000ff0a0a7210 */ /* 0x000fca0007ffe1ff */
[----:B------:R-:W-:-:S05]  /*01d0*/  IMAD R9, R4, R10, R7 ;  /* 0x0000000a04097224 */ /* 0x000fca00078e0207 */
[----:B------:R-:W-:-:S13]  /*01e0*/  ISETP.GE.U32.AND P0, PT, R9, R4, PT ;  /* 0x000000040900720c */ /* 0x000fda0003f06070 */
[----:B------:R-:W-:-:S05]  /*01f0*/  @P0 IMAD.IADD R9, R9, 0x1, -R4 ;  /* 0x0000000109090824 */ /* 0x000fca00078e0a04 */
[----:B------:R-:W-:-:S13]  /*0200*/  ISETP.GE.U32.AND P0, PT, R9, R4, PT ;  /* 0x000000040900720c */ /* 0x000fda0003f06070 */
[-C--:B------:R-:W-:Y:S02]  /*0210*/  @P0 IADD3 R9, PT, PT, R9, -R4.reuse, RZ ;  /* 0x8000000409090210 */ /* 0x080fe40007ffe0ff */
[----:B------:R-:W-:-:S04]  /*0220*/  @!P1 LOP3.LUT R9, RZ, R4, RZ, 0x33, !PT ;  /* 0x00000004ff099212 */ /* 0x000fc800078e33ff */
[----:B------:R-:W-:-:S04]  /*0230*/  ISETP.NE.U32.AND P0, PT, R9, RZ, PT ;  /* 0x000000ff0900720c */ /* 0x000fc80003f05070 */
[----:B------:R-:W-:Y:S01]  /*0240*/  ISETP.NE.AND.EX P0, PT, RZ, RZ, PT, P0 ;  /* 0x000000ffff00720c */ /* 0x000fe20003f05300 */
[----:B------:R-:W-:-:S12]  /*0250*/  BRA `(.L_x_4) ;  /* 0x0000000000107947 */ /* 0x000fd80003800000 */
.L_x_3:
[----:B------:R-:W-:-:S07]  /*0260*/  MOV R6, 0x280 ;  /* 0x0000028000067802 */ /* 0x000fce0000000f00 */
[----:B------:R-:W-:Y:S05]  /*0270*/  CALL.REL.NOINC `($__internal_0_$__cuda_sm20_rem_u64) ;  /* 0x0000000000507944 */ /* 0x000fea0003c00000 */
[----:B------:R-:W-:-:S04]  /*0280*/  ISETP.NE.U32.AND P0, PT, R10, RZ, PT ;  /* 0x000000ff0a00720c */ /* 0x000fc80003f05070 */
[----:B------:R-:W-:-:S13]  /*0290*/  ISETP.NE.AND.EX P0, PT, R11, RZ, PT, P0 ;  /* 0x000000ff0b00720c */ /* 0x000fda0003f05300 */
.L_x_4:
[----:B------:R-:W-:Y:S05]  /*02a0*/  BSYNC.RECONVERGENT B1 ;  /* 0x0000000000017941 */ /* 0x000fea0003800200 */
.L_x_2:
[----:B------:R-:W-:Y:S01]  /*02b0*/  IMAD.MOV.U32 R9, RZ, RZ, RZ ;  /* 0x000000ffff097224 */ /* 0x000fe200078e00ff */
[----:B------:R-:W-:Y:S06]  /*02c0*/  @!P0 BRA `(.L_x_1) ;  /* 0x0000000000288947 */ /* 0x000fec0003800000 */
[----:B------:R-:W-:-:S04]  /*02d0*/  IADD3 R4, P0, PT, R4, 0x2, RZ ;  /* 0x0000000204047810 */ /* 0x000fc80007f1e0ff */
[----:B------:R-:W-:Y:S01]  /*02e0*/  IADD3.X R5, PT, PT, RZ, R5, RZ, P0, !PT ;  /* 0x00000005ff057210 */ /* 0x000fe200007fe4ff */
[----:B------:R-:W-:-:S04]  /*02f0*/  IMAD.WIDE.U32 R8, R4, R4, RZ ;  /* 0x0000000404087225 */ /* 0x000fc800078e00ff */
[----:B------:R-:W-:Y:S01]  /*0300*/  IMAD R6, R5, R4, RZ ;  /* 0x0000000405067224 */ /* 0x000fe200078e02ff */
[----:B------:R-:W-:-:S03]  /*0310*/  ISETP.GT.U32.AND P0, PT, R8, R2, PT ;  /* 0x000000020800720c */ /* 0x000fc60003f04070 */
[----:B------:R-:W-:-:S04]  /*0320*/  IMAD R11, R4, R5, R6 ;  /* 0x00000005040b7224 */ /* 0x000fc800078e0206 */
[----:B------:R-:W-:-:S05]  /*0330*/  IMAD.IADD R9, R9, 0x1, R11 ;  /* 0x0000000109097824 */ /* 0x000fca00078e020b */
[----:B------:R-:W-:-:S13]  /*0340*/  ISETP.GT.U32.AND.EX P0, PT, R9, R3, PT, P0 ;  /* 0x000000030900720c */ /* 0x000fda0003f04100 */
[----:B------:R-:W-:Y:S05]  /*0350*/  @!P0 BRA `(.L_x_5) ;  /* 0xfffffffc00608947 */ /* 0x000fea000383ffff */
[----:B------:R-:W-:-:S07]  /*0360*/  MOV R9, 0x1 ;  /* 0x0000000100097802 */ /* 0x000fce0000000f00 */
.L_x_1:
[----:B------:R-:W-:Y:S05]  /*0370*/  BSYNC.RECONVERGENT B0 ;  /* 0x0000000000007941 */ /* 0x000fea0003800200 */
.L_x_0:
[----:B------:R-:W0:Y:S02]  /*0380*/  LDC.64 R2, c[0x0][0x380] ;  /* 0x0000e000ff027b82 */ /* 0x000e240000000a00 */
[----:B0-----:R-:W-:-:S05]  /*0390*/  IMAD.WIDE.U32 R2, R0, 0x8, R2 ;  /* 0x0000000800027825 */ /* 0x001fca00078e0002 */
[----:B------:R-:W-:Y:S01]  /*03a0*/  STG.E desc[UR4][R2.64+0x4], R9 ;  /* 0x0000040902007986 */ /* 0x000fe2000c101904 */
[----:B------:R-:W-:Y:S05]  /*03b0*/  EXIT ;  /* 0x000000000000794d */ /* 0x000fea0003800000 */
        .weak           $__internal_0_$__cuda_sm20_rem_u64
        .type           $__internal_0_$__cuda_sm20_rem_u64,@function
        .size           $__internal_0_$__cuda_sm20_rem_u64,(.L_x_7 - $__internal_0_$__cuda_sm20_rem_u64)
$__internal_0_$__cuda_sm20_rem_u64:
[----:B------:R-:W-:Y:S01]  /*03c0*/  IMAD.MOV.U32 R12, RZ, RZ, R4 ;  /* 0x000000ffff0c7224 */ /* 0x000fe200078e0004 */
[----:B------:R-:W-:-:S05]  /*03d0*/  MOV R13, R5 ;  /* 0x00000005000d7202 */ /* 0x000fca0000000f00 */
[----:B------:R-:W0:Y:S08]  /*03e0*/  I2F.U64.RP R12, R12 ;  /* 0x0000000c000c7312 */ /* 0x000e300000309000 */
[----:B0-----:R-:W0:Y:S02]  /*03f0*/  MUFU.RCP R8, R12 ;  /* 0x0000000c00087308 */ /* 0x001e240000001000 */
[----:B0-----:R-:W-:-:S06]  /*0400*/  VIADD R8, R8, 0x1ffffffe ;  /* 0x1ffffffe08087836 */ /* 0x001fcc0000000000 */
[----:B------:R-:W0:Y:S02]  /*0410*/  F2I.U64.TRUNC R8, R8 ;  /* 0x0000000800087311 */ /* 0x000e24000020d800 */
[----:B0-----:R-:W-:-:S04]  /*0420*/  IMAD.WIDE.U32 R10, R8, R4, RZ ;  /* 0x00000004080a7225 */ /* 0x001fc800078e00ff */
[----:B------:R-:W-:Y:S01]  /*0430*/  IMAD R11, R8, R5, R11 ;  /* 0x00000005080b7224 */ /* 0x000fe200078e020b */
[----:B------:R-:W-:-:S03]  /*0440*/  IADD3 R15, P0, PT, RZ, -R10, RZ ;  /* 0x8000000aff0f7210 */ /* 0x000fc60007f1e0ff */
[----:B------:R-:W-:Y:S02]  /*0450*/  IMAD R11, R9, R4, R11 ;  /* 0x00000004090b7224 */ /* 0x000fe400078e020b */
[----:B------:R-:W-:-:S03]  /*0460*/  IMAD.HI.U32 R10, R8, R15, RZ ;  /* 0x0000000f080a7227 */ /* 0x000fc600078e00ff */
[----:B------:R-:W-:Y:S01]  /*0470*/  IADD3.X R17, PT, PT, RZ, ~R11, RZ, P0, !PT ;  /* 0x8000000bff117210 */ /* 0x000fe200007fe4ff */
[----:B------:R-:W-:-:S04]  /*0480*/  IMAD.MOV.U32 R11, RZ, RZ, R8 ;  /* 0x000000ffff0b7224 */ /* 0x000fc800078e0008 */
[----:B------:R-:W-:-:S04]  /*0490*/  IMAD.WIDE.U32 R10, P0, R8, R17, R10 ;  /* 0x00000011080a7225 */ /* 0x000fc8000780000a */
[C---:B------:R-:W-:Y:S02]  /*04a0*/  IMAD R13, R9.reuse, R17, RZ ;  /* 0x00000011090d7224 */ /* 0x040fe400078e02ff */
[----:B------:R-:W-:-:S04]  /*04b0*/  IMAD.HI.U32 R10, P1, R9, R15, R10 ;  /* 0x0000000f090a7227 */ /* 0x000fc8000782000a */
[----:B------:R-:W-:Y:S01]  /*04c0*/  IMAD.HI.U32 R17, R9, R17, RZ ;  /* 0x0000001109117227 */ /* 0x000fe200078e00ff */
[----:B------:R-:W-:-:S04]  /*04d0*/  IADD3 R11, P2, PT, R13, R10, RZ ;  /* 0x0000000a0d0b7210 */ /* 0x000fc80007f5e0ff */
[----:B------:R-:W-:Y:S01]  /*04e0*/  IADD3.X R10, PT, PT, R17, R9, RZ, P0, !PT ;  /* 0x00000009110a7210 */ /* 0x000fe200007fe4ff */
[----:B------:R-:W-:-:S03]  /*04f0*/  IMAD.WIDE.U32 R8, R11, R4, RZ ;  /* 0x000000040b087225 */ /* 0x000fc600078e00ff */
[----:B------:R-:W-:Y:S01]  /*0500*/  IADD3.X R13, PT, PT, RZ, RZ, R10, P2, P1 ;  /* 0x000000ffff0d7210 */ /* 0x000fe200017e240a */
[----:B------:R-:W-:Y:S01]  /*0510*/  IMAD R9, R11, R5, R9 ;  /* 0x000000050b097224 */ /* 0x000fe200078e0209 */
[----:B------:R-:W-:-:S03]  /*0520*/  IADD3 R15, P0, PT, RZ, -R8, RZ ;  /* 0x80000008ff0f7210 */ /* 0x000fc60007f1e0ff */
[----:B------:R-:W-:Y:S02]  /*0530*/  IMAD R9, R13, R4, R9 ;  /* 0x000000040d097224 */ /* 0x000fe400078e0209 */
[----:B------:R-:W-:-:S04]  /*0540*/  IMAD.HI.U32 R10, R11, R15, RZ ;  /* 0x0000000f0b0a7227 */ /* 0x000fc800078e00ff */
[----:B------:R-:W-:Y:S02]  /*0550*/  IMAD.X R8, RZ, RZ, ~R9, P0 ;  /* 0x000000ffff087224 */ /* 0x000fe400000e0e09 */
[----:B------:R-:W-:Y:S02]  /*0560*/  IMAD.MOV.U32 R9, RZ, RZ, RZ ;  /* 0x000000ffff097224 */ /* 0x000fe400078e00ff */
[----:B------:R-:W-:-:S04]  /*0570*/  IMAD.WIDE.U32 R10, P0, R11, R8, R10 ;  /* 0x000000080b0a7225 */ /* 0x000fc8000780000a */
[C---:B------:R-:W-:Y:S02]  /*0580*/  IMAD R12, R13.reuse, R8, RZ ;  /* 0x000000080d0c7224 */ /* 0x040fe400078e02ff */
[----:B------:R-:W-:-:S04]  /*0590*/  IMAD.HI.U32 R11, P1, R13, R15, R10 ;  /* 0x0000000f0d0b7227 */ /* 0x000fc8000782000a */
[----:B------:R-:W-:Y:S01]  /*05a0*/  IMAD.HI.U32 R8, R13, R8, RZ ;  /* 0x000000080d087227 */ /* 0x000fe200078e00ff */
[----:B------:R-:W-:-:S04]  /*05b0*/  IADD3 R11, P2, PT, R12, R11, RZ ;  /* 0x0000000b0c0b7210 */ /* 0x000fc80007f5e0ff */
[----:B------:R-:W-:Y:S01]  /*05c0*/  IADD3.X R13, PT, PT, R8, R13, RZ, P0, !PT ;  /* 0x0000000d080d7210 */ /* 0x000fe200007fe4ff */
[----:B------:R-:W-:-:S03]  /*05d0*/  IMAD.HI.U32 R8, R11, R7, RZ ;  /* 0x000000070b087227 */ /* 0x000fc600078e00ff */
[----:B------:R-:W-:Y:S01]  /*05e0*/  IADD3.X R13, PT, PT, RZ, RZ, R13, P2, P1 ;  /* 0x000000ffff0d7210 */ /* 0x000fe200017e240d */
[----:B------:R-:W-:-:S04]  /*05f0*/  IMAD.WIDE.U32 R8, R11, R3, R8 ;  /* 0x000000030b087225 */ /* 0x000fc800078e0008 */
[C---:B------:R-:W-:Y:S02]  /*0600*/  IMAD R11, R13.reuse, R3, RZ ;  /* 0x000000030d0b7224 */ /* 0x040fe400078e02ff */
[----:B------:R-:W-:-:S04]  /*0610*/  IMAD.HI.U32 R8, P0, R13, R7, R8 ;  /* 0x000000070d087227 */ /* 0x000fc80007800008 */
[----:B------:R-:W-:Y:S01]  /*0620*/  IMAD.HI.U32 R10, R13, R3, RZ ;  /* 0x000000030d0a7227 */ /* 0x000fe200078e00ff */
[----:B------:R-:W-:-:S04]  /*0630*/  IADD3 R11, P1, PT, R11, R8, RZ ;  /* 0x000000080b0b7210 */ /* 0x000fc80007f3e0ff */
[----:B------:R-:W-:Y:S01]  /*0640*/  IADD3.X R10, PT, PT, R10, RZ, RZ, P0, !PT ;  /* 0x000000ff0a0a7210 */ /* 0x000fe200007fe4ff */
[----:B------:R-:W-:-:S04]  /*0650*/  IMAD.WIDE.U32 R8, R11, R4, RZ ;  /* 0x000000040b087225 */ /* 0x000fc800078e00ff */
[----:B------:R-:W-:Y:S01]  /*0660*/  IMAD.X R13, RZ, RZ, R10, P1 ;  /* 0x000000ffff0d7224 */ /* 0x000fe200008e060a */
[----:B------:R-:W-:Y:S01]  /*0670*/  IADD3 R15, P1, PT, -R8, R7, RZ ;  /* 0x00000007080f7210 */ /* 0x000fe20007f3e1ff */
[----:B------:R-:W-:-:S03]  /*0680*/  IMAD R11, R11, R5, R9 ;  /* 0x000000050b0b7224 */ /* 0x000fc600078e0209 */
[-C--:B------:R-:W-:Y:S01]  /*0690*/  ISETP.GE.U32.AND P0, PT, R15, R4.reuse, PT ;  /* 0x000000040f00720c */ /* 0x080fe20003f06070 */
[----:B------:R-:W-:-:S05]  /*06a0*/  IMAD R11, R13, R4, R11 ;  /* 0x000000040d0b7224 */ /* 0x000fca00078e020b */
[----:B------:R-:W-:Y:S02]  /*06b0*/  IADD3.X R10, PT, PT, ~R11, R3, RZ, P1, !PT ;  /* 0x000000030b0a7210 */ /* 0x000fe40000ffe5ff */
[----:B------:R-:W-:Y:S02]  /*06c0*/  IADD3 R9, P1, PT, -R4, R15, RZ ;  /* 0x0000000f04097210 */ /* 0x000fe40007f3e1ff */
[----:B------:R-:W-:-:S03]  /*06d0*/  ISETP.GE.U32.AND.EX P0, PT, R10, R5, PT, P0 ;  /* 0x000000050a00720c */ /* 0x000fc60003f06100 */
[----:B------:R-:W-:Y:S01]  /*06e0*/  IMAD.X R8, R10, 0x1, ~R5, P1 ;  /* 0x000000010a087824 */ /* 0x000fe200008e0e05 */
[----:B------:R-:W-:Y:S02]  /*06f0*/  SEL R9, R9, R15, P0 ;  /* 0x0000000f09097207 */ /* 0x000fe40000000000 */
[----:B------:R-:W-:Y:S02]  /*0700*/  ISETP.NE.U32.AND P1, PT, R4, RZ, PT ;  /* 0x000000ff0400720c */ /* 0x000fe40003f25070 */
[----:B------:R-:W-:Y:S02]  /*0710*/  SEL R8, R8, R10, P0 ;  /* 0x0000000a08087207 */ /* 0x000fe40000000000 */
[----:B------:R-:W-:Y:S02]  /*0720*/  ISETP.GE.U32.AND P0, PT, R9, R4, PT ;  /* 0x000000040900720c */ /* 0x000fe40003f06070 */
[----:B------:R-:W-:Y:S02]  /*0730*/  IADD3 R10, P2, PT, -R4, R9, RZ ;  /* 0x00000009040a7210 */ /* 0x000fe40007f5e1ff */
[----:B------:R-:W-:-:S02]  /*0740*/  ISETP.GE.U32.AND.EX P0, PT, R8, R5, PT, P0 ;  /* 0x000000050800720c */ /* 0x000fc40003f06100 */
[-C--:B------:R-:W-:Y:S02]  /*0750*/  IADD3.X R11, PT, PT, ~R5, R8.reuse, RZ, P2, !PT ;  /* 0x00000008050b7210 */ /* 0x080fe400017fe5ff */
[----:B------:R-:W-:Y:S01]  /*0760*/  SEL R10, R10, R9, P0 ;  /* 0x000000090a0a7207 */ /* 0x000fe20000000000 */
[----:B------:R-:W-:Y:S01]  /*0770*/  HFMA2 R9, -RZ, RZ, 0, 0 ;  /* 0x00000000ff097431 */ /* 0x000fe200000001ff */
[----:B------:R-:W-:Y:S01]  /*0780*/  SEL R11, R11, R8, P0 ;  /* 0x000000080b0b7207 */ /* 0x000fe20000000000 */
[----:B------:R-:W-:Y:S01]  /*0790*/  IMAD.MOV.U32 R8, RZ, RZ, R6 ;  /* 0x000000ffff087224 */ /* 0x000fe200078e0006 */
[----:B------:R-:W-:-:S04]  /*07a0*/  ISETP.NE.AND.EX P1, PT, R5, RZ, PT, P1 ;  /* 0x000000ff0500720c */ /* 0x000fc80003f25310 */
[----:B------:R-:W-:Y:S02]  /*07b0*/  SEL R10, R10, 0xffffffff, P1 ;  /* 0xffffffff0a0a7807 */ /* 0x000fe40000800000 */
[----:B------:R-:W-:Y:S01]  /*07c0*/  SEL R11, R11, 0xffffffff, P1 ;  /* 0xffffffff0b0b7807 */ /* 0x000fe20000800000 */
[----:B------:R-:W-:Y:S06]  /*07d0*/  RET.REL.NODEC R8 `(_Z7isPrimePix) ;  /* 0xfffffff808087950 */ /* 0x000fec0003c3ffff */
.L_x_6:
[----:B------:R-:W-:-:S00]  /*07e0*/  BRA `(.L_x_6) ;  /* 0xfffffffc00fc7947 */ /* 0x000fc0000383ffff */
[----:B------:R-:W-:-:S00]  /*07f0*/  NOP ;  /* 0x0000000000007918 */ /* 0x000fc00000000000 */
        /* <DEDUP_REMOVED lines=8> */
.L_x_7:


//--------------------- .nv.shared.reserved.0     --------------------------
	.section	.nv.shared.reserved.0,"aw",@nobits
	.weak		__nv_reservedSMEM_offset_0_alias
	.size		__nv_reservedSMEM_offset_0_alias, 0, 64
	.other		__nv_reservedSMEM_offset_0_alias,@"STO_CUDA_RESERVED_SHARED STV_DEFAULT"
__nv_reservedSMEM_offset_0_alias:
	.zero		0
	.zero		64


//--------------------- .nv.constant0._Z7isPrimePix --------------------------
	.section	.nv.constant0._Z7isPrimePix,"a",@progbits
	.sectionflags	@""
	.align	4
.nv.constant0._Z7isPrimePix:
	.zero		912


//--------------------- SYMBOLS --------------------------

	.type		.nv.reservedSmem.offset0,@object
	.size		.nv.reservedSmem.offset0,0x4
